	.headerflags	@"EF_CUDA_TEXMODE_UNIFIED EF_CUDA_64BIT_ADDRESS EF_CUDA_SM86 EF_CUDA_VIRTUAL_SM(EF_CUDA_SM86)"
	.elftype	@"ET_EXEC"


//--------------------- .nv.info                  --------------------------
	.section	.nv.info,"",@"SHT_CUDA_INFO"
	.align	4


	//----- nvinfo : EIATTR_REGCOUNT
	.align		4
        /*0000*/ 	.byte	0x04, 0x2f
        /*0002*/ 	.short	(.L_3 - .L_2)
	.align		4
.L_2:
        /*0004*/ 	.word	index@(layer_norm_fwd_kernel1)
        /*0008*/ 	.word	0x0000001d


	//----- nvinfo : EIATTR_MAX_STACK_SIZE
	.align		4
.L_3:
        /*000c*/ 	.byte	0x04, 0x23
        /*000e*/ 	.short	(.L_5 - .L_4)
	.align		4
.L_4:
        /*0010*/ 	.word	index@(layer_norm_fwd_kernel1)
        /*0014*/ 	.word	0x00000000


	//----- nvinfo : EIATTR_MIN_STACK_SIZE
	.align		4
.L_5:
        /*0018*/ 	.byte	0x04, 0x12
        /*001a*/ 	.short	(.L_7 - .L_6)
	.align		4
.L_6:
        /*001c*/ 	.word	index@(layer_norm_fwd_kernel1)
        /*0020*/ 	.word	0x00000000


	//----- nvinfo : EIATTR_FRAME_SIZE
	.align		4
.L_7:
        /*0024*/ 	.byte	0x04, 0x11
        /*0026*/ 	.short	(.L_9 - .L_8)
	.align		4
.L_8:
        /*0028*/ 	.word	index@(layer_norm_fwd_kernel1)
        /*002c*/ 	.word	0x00000000
.L_9:


//--------------------- .nv.info.layer_norm_fwd_kernel1 --------------------------
	.section	.nv.info.layer_norm_fwd_kernel1,"",@"SHT_CUDA_INFO"
	.align	4


	//----- nvinfo : EIATTR_CUDA_API_VERSION
	.align		4
        /*0000*/ 	.byte	0x04, 0x37
        /*0002*/ 	.short	(.L_11 - .L_10)
.L_10:
        /*0004*/ 	.word	0x0000007b


	//----- nvinfo : EIATTR_SW2861232_WAR
	.align		4
.L_11:
        /*0008*/ 	.byte	0x01, 0x35
	.zero		2


	//----- nvinfo : EIATTR_PARAM_CBANK
	.align		4
        /*000c*/ 	.byte	0x04, 0x0a
        /*000e*/ 	.short	(.L_13 - .L_12)
	.align		4
.L_12:
        /*0010*/ 	.word	index@(.nv.constant0.layer_norm_fwd_kernel1)
        /*0014*/ 	.short	0x0160
        /*0016*/ 	.short	0x0034


	//----- nvinfo : EIATTR_CBANK_PARAM_SIZE
	.align		4
.L_13:
        /*0018*/ 	.byte	0x03, 0x19
        /*001a*/ 	.short	0x0034


	//----- nvinfo : EIATTR_KPARAM_INFO
	.align		4
        /*001c*/ 	.byte	0x04, 0x17
        /*001e*/ 	.short	(.L_15 - .L_14)
.L_14:
        /*0020*/ 	.word	0x00000000
        /*0024*/ 	.short	0x0006
        /*0026*/ 	.short	0x0030
        /*0028*/ 	.byte	0x00, 0xf0, 0x11, 0x00


	//----- nvinfo : EIATTR_KPARAM_INFO
	.align		4
.L_15:
        /*002c*/ 	.byte	0x04, 0x17
        /*002e*/ 	.short	(.L_17 - .L_16)
.L_16:
        /*0030*/ 	.word	0x00000000
        /*0034*/ 	.short	0x0005
        /*0036*/ 	.short	0x0028
        /*0038*/ 	.byte	0x00, 0xf0, 0x21, 0x00


	//----- nvinfo : EIATTR_KPARAM_INFO
	.align		4
.L_17:
        /*003c*/ 	.byte	0x04, 0x17
        /*003e*/ 	.short	(.L_19 - .L_18)
.L_18:
        /*0040*/ 	.word	0x00000000
        /*0044*/ 	.short	0x0004
        /*0046*/ 	.short	0x0020
        /*0048*/ 	.byte	0x00, 0xf0, 0x21, 0x00


	//----- nvinfo : EIATTR_KPARAM_INFO
	.align		4
.L_19:
        /*004c*/ 	.byte	0x04, 0x17
        /*004e*/ 	.short	(.L_21 - .L_20)
.L_20:
        /*0050*/ 	.word	0x00000000
        /*0054*/ 	.short	0x0003
        /*0056*/ 	.short	0x0018
        /*0058*/ 	.byte	0x00, 0xf0, 0x21, 0x00


	//----- nvinfo : EIATTR_KPARAM_INFO
	.align		4
.L_21:
        /*005c*/ 	.byte	0x04, 0x17
        /*005e*/ 	.short	(.L_23 - .L_22)
.L_22:
        /*0060*/ 	.word	0x00000000
        /*0064*/ 	.short	0x0002
        /*0066*/ 	.short	0x0010
        /*0068*/ 	.byte	0x00, 0xf0, 0x21, 0x00


	//----- nvinfo : EIATTR_KPARAM_INFO
	.align		4
.L_23:
        /*006c*/ 	.byte	0x04, 0x17
        /*006e*/ 	.short	(.L_25 - .L_24)
.L_24:
        /*0070*/ 	.word	0x00000000
        /*0074*/ 	.short	0x0001
        /*0076*/ 	.short	0x0008
        /*0078*/ 	.byte	0x00, 0xf0, 0x21, 0x00


	//----- nvinfo : EIATTR_KPARAM_INFO
	.align		4
.L_25:
        /*007c*/ 	.byte	0x04, 0x17
        /*007e*/ 	.short	(.L_27 - .L_26)
.L_26:
        /*0080*/ 	.word	0x00000000
        /*0084*/ 	.short	0x0000
        /*0086*/ 	.short	0x0000
        /*0088*/ 	.byte	0x00, 0xf0, 0x21, 0x00


	//----- nvinfo : EIATTR_MAXREG_COUNT
	.align		4
.L_27:
        /*008c*/ 	.byte	0x03, 0x1b
        /*008e*/ 	.short	0x00ff


	//----- nvinfo : EIATTR_COOP_GROUP_MASK_REGIDS
	.align		4
        /*0090*/ 	.byte	0x04, 0x29
        /*0092*/ 	.short	(.L_29 - .L_28)


	//   ....[0]....
.L_28:
        /*0094*/ 	.word	0xffffffff


	//   ....[1]....
        /*0098*/ 	.word	0xffffffff


	//   ....[2]....
        /*009c*/ 	.word	0xffffffff


	//   ....[3]....
        /*00a0*/ 	.word	0xffffffff


	//   ....[4]....
        /*00a4*/ 	.word	0xffffffff


	//   ....[5]....
        /*00a8*/ 	.word	0xffffffff


	//   ....[6]....
        /*00ac*/ 	.word	0xffffffff


	//   ....[7]....
        /*00b0*/ 	.word	0xffffffff


	//----- nvinfo : EIATTR_COOP_GROUP_INSTR_OFFSETS
	.align		4
.L_29:
        /*00b4*/ 	.byte	0x04, 0x28
        /*00b6*/ 	.short	(.L_31 - .L_30)


	//   ....[0]....
.L_30:
        /*00b8*/ 	.word	0x00000320


	//   ....[1]....
        /*00bc*/ 	.word	0x00000350


	//   ....[2]....
        /*00c0*/ 	.word	0x00000380


	//   ....[3]....
        /*00c4*/ 	.word	0x000003a0


	//   ....[4]....
        /*00c8*/ 	.word	0x000003d0


	//   ....[5]....
        /*00cc*/ 	.word	0x00000490


	//   ....[6]....
        /*00d0*/ 	.word	0x000004c0


	//   ....[7]....
        /*00d4*/ 	.word	0x000004f0


	//----- nvinfo : EIATTR_EXIT_INSTR_OFFSETS
	.align		4
.L_31:
        /*00d8*/ 	.byte	0x04, 0x1c
        /*00da*/ 	.short	(.L_33 - .L_32)


	//   ....[0]....
.L_32:
        /*00dc*/ 	.word	0x00000820


	//----- nvinfo : EIATTR_MAX_THREADS
	.align		4
.L_33:
        /*00e0*/ 	.byte	0x04, 0x05
        /*00e2*/ 	.short	(.L_35 - .L_34)
.L_34:
        /*00e4*/ 	.word	0x00000100
        /*00e8*/ 	.word	0x00000001
        /*00ec*/ 	.word	0x00000001
.L_35:


//--------------------- .nv.rel.action            --------------------------
	.section	.nv.rel.action,"",@"SHT_CUDA_RELOCINFO"
	.align	8
	.sectionentsize	8
        /*0000*/ 	.byte	0x73, 0x00, 0x00, 0x00, 0x00, 0x00, 0x00, 0x00, 0x00, 0x00, 0x00, 0x11, 0x25, 0x00, 0x05, 0x36


//--------------------- .nv.constant0.layer_norm_fwd_kernel1 --------------------------
	.section	.nv.constant0.layer_norm_fwd_kernel1,"a",@progbits
	.align	4
.nv.constant0.layer_norm_fwd_kernel1:
	.zero		404


//--------------------- .text.layer_norm_fwd_kernel1 --------------------------
	.section	.text.layer_norm_fwd_kernel1,"ax",@progbits
	.sectionflags	@"SHF_BARRIERS=1"
	.sectioninfo	@"SHI_REGISTERS=29"
	.align	128
        .global         layer_norm_fwd_kernel1
        .type           layer_norm_fwd_kernel1,@function
        .size           layer_norm_fwd_kernel1,(.L_x_1 - layer_norm_fwd_kernel1)
        .other          layer_norm_fwd_kernel1,@"STO_CUDA_ENTRY STV_DEFAULT"
layer_norm_fwd_kernel1:
.text.layer_norm_fwd_kernel1:
[----:B------:R-:W-:-:S02]  /*0000*/  MOV R1, c[0x0][0x28] ;  /* 0x00000a0000017a02 */ /* 0x000fc40000000f00 */
[----:B------:R-:W0:Y:S01]  /*0010*/  S2R R12, SR_CTAID.X ;  /* 0x00000000000c7919 */ /* 0x000e220000002500 */
[----:B------:R-:W-:Y:S01]  /*0020*/  MOV R3, 0x2 ;  /* 0x0000000200037802 */ /* 0x000fe20000000f00 */
[----:B------:R-:W-:Y:S02]  /*0030*/  ULDC.64 UR4, c[0x0][0x118] ;  /* 0x0000460000047ab9 */ /* 0x000fe40000000a00 */
[----:B------:R-:W1:Y:S01]  /*0040*/  S2R R14, SR_TID.X ;  /* 0x00000000000e7919 */ /* 0x000e620000002100 */
[----:B0-----:R-:W-:Y:S02]  /*0050*/  SHF.L.U32 R2, R12, 0xb, RZ ;  /* 0x0000000b0c027819 */ /* 0x001fe400000006ff */
[----:B-1----:R-:W-:-:S03]  /*0060*/  SHF.L.U32 R0, R14, 0x3, RZ ;  /* 0x000000030e007819 */ /* 0x002fc600000006ff */
[----:B------:R-:W-:Y:S01]  /*0070*/  IMAD.WIDE R4, R2, R3, c[0x0][0x160] ;  /* 0x0000580002047625 */ /* 0x000fe200078e0203 */
[----:B------:R-:W-:-:S03]  /*0080*/  LOP3.LUT R0, R0, 0x7f8, RZ, 0xc0, !PT ;  /* 0x000007f800007812 */ /* 0x000fc600078ec0ff */
[----:B------:R-:W-:-:S04]  /*0090*/  IMAD.WIDE R6, R2, R3, c[0x0][0x178] ;  /* 0x00005e0002067625 */ /* 0x000fc800078e0203 */
[----:B------:R-:W-:-:S04]  /*00a0*/  IMAD.WIDE.U32 R4, R0, 0x2, R4 ;  /* 0x0000000200047825 */ /* 0x000fc800078e0004 */
[----:B------:R-:W-:Y:S02]  /*00b0*/  IMAD.WIDE.U32 R10, R0, 0x2, R6 ;  /* 0x00000002000a7825 */ /* 0x000fe400078e0006 */
[----:B------:R-:W2:Y:S04]  /*00c0*/  LDG.E.128 R4, [R4.64] ;  /* 0x0000000404047981 */ /* 0x000ea8000c1e1d00 */
[----:B------:R-:W3:Y:S01]  /*00d0*/  LDG.E.128 R8, [R10.64] ;  /* 0x000000040a087981 */ /* 0x000ee2000c1e1d00 */
[C---:B------:R-:W-:Y:S02]  /*00e0*/  LOP3.LUT P0, RZ, R14.reuse, 0x1f, RZ, 0xc0, !PT ;  /* 0x0000001f0eff7812 */ /* 0x040fe4000780c0ff */
[----:B------:R-:W-:Y:S02]  /*00f0*/  ISETP.GE.AND P1, PT, R14, 0x8, PT ;  /* 0x000000080e00780c */ /* 0x000fe40003f26270 */
[----:B------:R-:W-:-:S04]  /*0100*/  SHF.R.U32.HI R25, RZ, 0x3, R14 ;  /* 0x00000003ff197819 */ /* 0x000fc8000001160e */
[----:B------:R-:W-:Y:S01]  /*0110*/  LOP3.LUT R25, R25, 0x1c, RZ, 0xc0, !PT ;  /* 0x0000001c19197812 */ /* 0x000fe200078ec0ff */
[--C-:B--2---:R-:W-:Y:S02]  /*0120*/  HADD2.F32 R15, -RZ, R4.reuse.H1_H1 ;  /* 0x30000004ff0f7230 */ /* 0x104fe40000004100 */
[----:B------:R-:W-:Y:S02]  /*0130*/  HADD2.F32 R16, -RZ, R4.H0_H0 ;  /* 0x20000004ff107230 */ /* 0x000fe40000004100 */
[--C-:B---3--:R-:W-:Y:S02]  /*0140*/  HADD2.F32 R18, -RZ, R8.reuse.H1_H1 ;  /* 0x30000008ff127230 */ /* 0x108fe40000004100 */
[----:B------:R-:W-:Y:S02]  /*0150*/  HADD2.F32 R17, -RZ, R8.H0_H0 ;  /* 0x20000008ff117230 */ /* 0x000fe40000004100 */
[----:B------:R-:W-:Y:S01]  /*0160*/  HADD2.F32 R19, -RZ, R9.H0_H0 ;  /* 0x20000009ff137230 */ /* 0x000fe20000004100 */
[----:B------:R-:W-:Y:S01]  /*0170*/  FADD R8, R15, R18 ;  /* 0x000000120f087221 */ /* 0x000fe20000000000 */
[--C-:B------:R-:W-:Y:S01]  /*0180*/  HADD2.F32 R18, -RZ, R5.reuse.H0_H0 ;  /* 0x20000005ff127230 */ /* 0x100fe20000004100 */
[----:B------:R-:W-:Y:S01]  /*0190*/  FADD R15, R16, R17 ;  /* 0x00000011100f7221 */ /* 0x000fe20000000000 */
[----:B------:R-:W-:Y:S01]  /*01a0*/  HADD2.F32 R16, -RZ, R5.H1_H1 ;  /* 0x30000005ff107230 */ /* 0x000fe20000004100 */
[----:B------:R-:W-:Y:S01]  /*01b0*/  FMUL R20, R8, R8 ;  /* 0x0000000808147220 */ /* 0x000fe20000400000 */
[----:B------:R-:W-:Y:S01]  /*01c0*/  HADD2.F32 R5, -RZ, R9.H1_H1 ;  /* 0x30000009ff057230 */ /* 0x000fe20000004100 */
[----:B------:R-:W-:Y:S01]  /*01d0*/  FADD R9, R18, R19 ;  /* 0x0000001312097221 */ /* 0x000fe20000000000 */
[----:B------:R-:W-:Y:S01]  /*01e0*/  HADD2.F32 R4, -RZ, R6.H0_H0 ;  /* 0x20000006ff047230 */ /* 0x000fe20000004100 */
[----:B------:R-:W-:Y:S01]  /*01f0*/  FFMA R20, R15, R15, R20 ;  /* 0x0000000f0f147223 */ /* 0x000fe20000000014 */
[----:B------:R-:W-:Y:S01]  /*0200*/  HADD2.F32 R19, -RZ, R10.H0_H0 ;  /* 0x2000000aff137230 */ /* 0x000fe20000004100 */
[----:B------:R-:W-:Y:S01]  /*0210*/  FADD R16, R16, R5 ;  /* 0x0000000510107221 */ /* 0x000fe20000000000 */
[----:B------:R-:W-:Y:S01]  /*0220*/  HADD2.F32 R17, -RZ, R6.H1_H1 ;  /* 0x30000006ff117230 */ /* 0x000fe20000004100 */
[----:B------:R-:W-:Y:S01]  /*0230*/  FFMA R5, R9, R9, R20 ;  /* 0x0000000909057223 */ /* 0x000fe20000000014 */
        /* <DEDUP_REMOVED lines=9> */
[----:B------:R-:W-:-:S02]  /*02d0*/  FADD R11, R4, R19 ;  /* 0x00000013040b7221 */ /* 0x000fc40000000000 */
[----:B------:R-:W-:Y:S02]  /*02e0*/  FFMA R6, R17, R17, R6 ;  /* 0x0000001111067223 */ /* 0x000fe40000000006 */
[----:B------:R-:W-:Y:S02]  /*02f0*/  FADD R18, R18, R5 ;  /* 0x0000000512127221 */ /* 0x000fe40000000000 */
[----:B------:R-:W-:-:S04]  /*0300*/  FFMA R5, R11, R11, R6 ;  /* 0x0000000b0b057223 */ /* 0x000fc80000000006 */
[----:B------:R-:W-:-:S05]  /*0310*/  FFMA R6, R18, R18, R5 ;  /* 0x0000001212067223 */ /* 0x000fca0000000005 */
[----:B------:R-:W0:Y:S02]  /*0320*/  SHFL.BFLY PT, R5, R6, 0x10, 0x1f ;  /* 0x0e001f0006057f89 */ /* 0x000e2400000e0000 */
[----:B0-----:R-:W-:Y:S01]  /*0330*/  FADD R7, R6, R5 ;  /* 0x0000000506077221 */ /* 0x001fe20000000000 */
[----:B------:R-:W-:-:S04]  /*0340*/  F2FP.PACK_AB R6, R17, R10 ;  /* 0x0000000a1106723e */ /* 0x000fc800000000ff */
[----:B------:R-:W0:Y:S02]  /*0350*/  SHFL.BFLY PT, R4, R7, 0x8, 0x1f ;  /* 0x0d001f0007047f89 */ /* 0x000e2400000e0000 */
[----:B0-----:R-:W-:Y:S01]  /*0360*/  FADD R19, R7, R4 ;  /* 0x0000000407137221 */ /* 0x001fe20000000000 */
[----:B------:R-:W-:-:S04]  /*0370*/  F2FP.PACK_AB R7, R18, R11 ;  /* 0x0000000b1207723e */ /* 0x000fc800000000ff */
[----:B------:R-:W0:Y:S02]  /*0380*/  SHFL.BFLY PT, R4, R19, 0x4, 0x1f ;  /* 0x0c801f0013047f89 */ /* 0x000e2400000e0000 */
[----:B0-----:R-:W-:-:S05]  /*0390*/  FADD R22, R19, R4 ;  /* 0x0000000413167221 */ /* 0x001fca0000000000 */
[----:B------:R-:W0:Y:S02]  /*03a0*/  SHFL.BFLY PT, R5, R22, 0x2, 0x1f ;  /* 0x0c401f0016057f89 */ /* 0x000e2400000e0000 */
[----:B0-----:R-:W-:Y:S01]  /*03b0*/  FADD R23, R22, R5 ;  /* 0x0000000516177221 */ /* 0x001fe20000000000 */
[----:B------:R-:W-:-:S04]  /*03c0*/  IMAD.WIDE R4, R2, R3, c[0x0][0x180] ;  /* 0x0000600002047625 */ /* 0x000fc800078e0203 */
[----:B------:R-:W0:Y:S02]  /*03d0*/  SHFL.BFLY PT, R20, R23, 0x1, 0x1f ;  /* 0x0c201f0017147f89 */ /* 0x000e2400000e0000 */
[----:B0-----:R-:W-:Y:S01]  /*03e0*/  FADD R24, R23, R20 ;  /* 0x0000001417187221 */ /* 0x001fe20000000000 */
[----:B------:R-:W-:Y:S01]  /*03f0*/  IMAD.WIDE.U32 R20, R0, 0x2, R4 ;  /* 0x0000000200147825 */ /* 0x000fe200078e0004 */
[----:B------:R-:W-:Y:S02]  /*0400*/  F2FP.PACK_AB R4, R8, R15 ;  /* 0x0000000f0804723e */ /* 0x000fe400000000ff */
[----:B------:R-:W-:Y:S01]  /*0410*/  F2FP.PACK_AB R5, R16, R9 ;  /* 0x000000091005723e */ /* 0x000fe200000000ff */
[----:B------:R-:W-:Y:S01]  /*0420*/  @!P0 STS [R25], R24 ;  /* 0x0000001819008388 */ /* 0x000fe20000000800 */
[----:B------:R-:W-:-:S03]  /*0430*/  LOP3.LUT P0, RZ, R14, 0x7, RZ, 0xc0, !PT ;  /* 0x000000070eff7812 */ /* 0x000fc6000780c0ff */
[----:B------:R-:W-:Y:S04]  /*0440*/  STG.E.128 [R20.64], R4 ;  /* 0x0000000414007986 */ /* 0x000fe8000c101d04 */
[----:B------:R-:W-:Y:S06]  /*0450*/  BAR.SYNC 0x0 ;  /* 0x0000000000007b1d */ /* 0x000fec0000000000 */
[----:B------:R-:W0:Y:S01]  /*0460*/  @!P1 LDS R13, [R14.X4] ;  /* 0x000000000e0d9984 */ /* 0x000e220000004800 */
[----:B------:R-:W-:-:S02]  /*0470*/  ISETP.LT.AND P0, PT, R14, 0x8, !P0 ;  /* 0x000000080e00780c */ /* 0x000fc40004701270 */
[----:B------:R-:W-:Y:S01]  /*0480*/  MOV R7, 0x3a000000 ;  /* 0x3a00000000077802 */ /* 0x000fe20000000f00 */
[----:B0-----:R-:W0:Y:S02]  /*0490*/  SHFL.BFLY PT, R22, R13, 0x4, 0x1f ;  /* 0x0c801f000d167f89 */ /* 0x001e2400000e0000 */
[----:B0-----:R-:W-:Y:S01]  /*04a0*/  FADD R22, R13, R22 ;  /* 0x000000160d167221 */ /* 0x001fe20000000000 */
[----:B------:R-:W-:-:S04]  /*04b0*/  MOV R13, 0x4 ;  /* 0x00000004000d7802 */ /* 0x000fc80000000f00 */
[----:B------:R-:W0:Y:S01]  /*04c0*/  SHFL.BFLY PT, R19, R22, 0x2, 0x1f ;  /* 0x0c401f0016137f89 */ /* 0x000e2200000e0000 */
[----:B------:R-:W-:Y:S01]  /*04d0*/  IMAD.WIDE R12, R12, R13, c[0x0][0x188] ;  /* 0x000062000c0c7625 */ /* 0x000fe200078e020d */
[----:B0-----:R-:W-:-:S05]  /*04e0*/  FADD R19, R22, R19 ;  /* 0x0000001316137221 */ /* 0x001fca0000000000 */
[----:B------:R-:W0:Y:S02]  /*04f0*/  SHFL.BFLY PT, R26, R19, 0x1, 0x1f ;  /* 0x0c201f00131a7f89 */ /* 0x000e2400000e0000 */
[----:B0-----:R-:W-:-:S05]  /*0500*/  FADD R5, R19, R26 ;  /* 0x0000001a13057221 */ /* 0x001fca0000000000 */
[----:B------:R-:W-:Y:S04]  /*0510*/  @P0 STS [R14.X4], R5 ;  /* 0x000000050e000388 */ /* 0x000fe80000004800 */
[----:B------:R-:W-:Y:S06]  /*0520*/  BAR.SYNC 0x0 ;  /* 0x0000000000007b1d */ /* 0x000fec0000000000 */
[----:B------:R-:W0:Y:S01]  /*0530*/  LDS R4, [RZ] ;  /* 0x00000000ff047984 */ /* 0x000e220000000800 */
[----:B------:R-:W-:Y:S01]  /*0540*/  MOV R5, 0x3e800000 ;  /* 0x3e80000000057802 */ /* 0x000fe20000000f00 */
[----:B0-----:R-:W-:-:S04]  /*0550*/  FFMA R4, R4, R7, c[0x0][0x190] ;  /* 0x0000640004047623 */ /* 0x001fc80000000007 */
[----:B------:R-:W0:Y:S02]  /*0560*/  MUFU.SQRT R20, R4 ;  /* 0x0000000400147308 */ /* 0x000e240000002000 */
[C---:B0-----:R-:W-:Y:S02]  /*0570*/  FSETP.GT.AND P1, PT, R20.reuse, 8.50705917302346158658e+37, PT ;  /* 0x7e8000001400780b */ /* 0x041fe40003f24000 */
[----:B------:R-:W-:Y:S02]  /*0580*/  FSETP.GEU.AND P0, PT, R20, 1.175494350822287508e-38, PT ;  /* 0x008000001400780b */ /* 0x000fe40003f0e000 */
[----:B------:R-:W-:-:S09]  /*0590*/  FSEL R5, R5, 1, P1 ;  /* 0x3f80000005057808 */ /* 0x000fd20000800000 */
[----:B------:R-:W-:Y:S01]  /*05a0*/  @P1 FMUL R20, R20, 0.25 ;  /* 0x3e80000014141820 */ /* 0x000fe20000400000 */
[----:B------:R-:W-:Y:S01]  /*05b0*/  ISETP.NE.AND P1, PT, R14, RZ, PT ;  /* 0x000000ff0e00720c */ /* 0x000fe20003f25270 */
[----:B------:R-:W-:Y:S02]  /*05c0*/  @!P0 FMUL R5, R5, 16777216 ;  /* 0x4b80000005058820 */ /* 0x000fe40000400000 */
[----:B------:R-:W-:-:S06]  /*05d0*/  @!P0 FMUL R20, R20, 16777216 ;  /* 0x4b80000014148820 */ /* 0x000fcc0000400000 */
[----:B------:R-:W0:Y:S02]  /*05e0*/  MUFU.RCP R20, R20 ;  /* 0x0000001400147308 */ /* 0x000e240000001000 */
[----:B0-----:R-:W-:Y:S01]  /*05f0*/  FMUL R19, R20, R5 ;  /* 0x0000000514137220 */ /* 0x001fe20000400000 */
[----:B------:R-:W-:-:S04]  /*0600*/  IMAD.WIDE.U32 R4, R0, R3, c[0x0][0x170] ;  /* 0x00005c0000047625 */ /* 0x000fc800078e0003 */
[----:B------:R-:W-:Y:S04]  /*0610*/  @!P1 STG.E [R12.64], R19 ;  /* 0x000000130c009986 */ /* 0x000fe8000c101904 */
[----:B------:R-:W2:Y:S01]  /*0620*/  LDG.E.128 R4, [R4.64] ;  /* 0x0000000404047981 */ /* 0x000ea2000c1e1d00 */
[-C--:B------:R-:W-:Y:S01]  /*0630*/  FMUL R14, R15, R19.reuse ;  /* 0x000000130f0e7220 */ /* 0x080fe20000400000 */
[-C--:B------:R-:W-:Y:S01]  /*0640*/  FMUL R15, R16, R19.reuse ;  /* 0x00000013100f7220 */ /* 0x080fe20000400000 */
[-C--:B------:R-:W-:Y:S01]  /*0650*/  FMUL R21, R8, R19.reuse ;  /* 0x0000001308157220 */ /* 0x080fe20000400000 */
[-C--:B------:R-:W-:Y:S01]  /*0660*/  FMUL R16, R9, R19.reuse ;  /* 0x0000001309107220 */ /* 0x080fe20000400000 */
[-C--:B------:R-:W-:Y:S01]  /*0670*/  FMUL R23, R10, R19.reuse ;  /* 0x000000130a177220 */ /* 0x080fe20000400000 */
[-C--:B------:R-:W-:Y:S01]  /*0680*/  FMUL R20, R11, R19.reuse ;  /* 0x000000130b147220 */ /* 0x080fe20000400000 */
[-C--:B------:R-:W-:Y:S01]  /*0690*/  FMUL R17, R17, R19.reuse ;  /* 0x0000001311117220 */ /* 0x080fe20000400000 */
[----:B------:R-:W-:Y:S01]  /*06a0*/  FMUL R18, R18, R19 ;  /* 0x0000001312127220 */ /* 0x000fe20000400000 */
[----:B------:R-:W-:-:S06]  /*06b0*/  IMAD.WIDE R2, R2, R3, c[0x0][0x168] ;  /* 0x00005a0002027625 */ /* 0x000fcc00078e0203 */
[----:B------:R-:W-:-:S04]  /*06c0*/  IMAD.WIDE.U32 R2, R0, 0x2, R2 ;  /* 0x0000000200027825 */ /* 0x000fc800078e0002 */
[--C-:B--2---:R-:W-:Y:S02]  /*06d0*/  HADD2.F32 R8, -RZ, R4.reuse.H1_H1 ;  /* 0x30000004ff087230 */ /* 0x104fe40000004100 */
[----:B------:R-:W-:Y:S02]  /*06e0*/  HADD2.F32 R9, -RZ, R4.H0_H0 ;  /* 0x20000004ff097230 */ /* 0x000fe40000004100 */
[----:B------:R-:W-:Y:S01]  /*06f0*/  HADD2.F32 R4, -RZ, R5.H1_H1 ;  /* 0x30000005ff047230 */ /* 0x000fe20000004100 */
[----:B------:R-:W-:Y:S01]  /*0700*/  FMUL R8, R8, R21 ;  /* 0x0000001508087220 */ /* 0x000fe20000400000 */
[--C-:B------:R-:W-:Y:S01]  /*0710*/  HADD2.F32 R10, -RZ, R6.reuse.H1_H1 ;  /* 0x30000006ff0a7230 */ /* 0x100fe20000004100 */
[----:B------:R-:W-:Y:S01]  /*0720*/  FMUL R9, R9, R14 ;  /* 0x0000000e09097220 */ /* 0x000fe20000400000 */
[----:B------:R-:W-:Y:S01]  /*0730*/  HADD2.F32 R11, -RZ, R7.H1_H1 ;  /* 0x30000007ff0b7230 */ /* 0x000fe20000004100 */
[----:B------:R-:W-:Y:S01]  /*0740*/  FMUL R4, R4, R15 ;  /* 0x0000000f04047220 */ /* 0x000fe20000400000 */
[----:B------:R-:W-:Y:S01]  /*0750*/  HADD2.F32 R5, -RZ, R5.H0_H0 ;  /* 0x20000005ff057230 */ /* 0x000fe20000004100 */
[----:B------:R-:W-:Y:S01]  /*0760*/  FMUL R17, R10, R17 ;  /* 0x000000110a117220 */ /* 0x000fe20000400000 */
[----:B------:R-:W-:Y:S01]  /*0770*/  HADD2.F32 R6, -RZ, R6.H0_H0 ;  /* 0x20000006ff067230 */ /* 0x000fe20000004100 */
[----:B------:R-:W-:Y:S01]  /*0780*/  FMUL R18, R11, R18 ;  /* 0x000000120b127220 */ /* 0x000fe20000400000 */
[----:B------:R-:W-:Y:S01]  /*0790*/  HADD2.F32 R7, -RZ, R7.H0_H0 ;  /* 0x20000007ff077230 */ /* 0x000fe20000004100 */
[----:B------:R-:W-:Y:S01]  /*07a0*/  FMUL R5, R5, R16 ;  /* 0x0000001005057220 */ /* 0x000fe20000400000 */
[----:B------:R-:W-:Y:S01]  /*07b0*/  F2FP.PACK_AB R8, R8, R9 ;  /* 0x000000090808723e */ /* 0x000fe200000000ff */
[----:B------:R-:W-:-:S02]  /*07c0*/  FMUL R6, R6, R23 ;  /* 0x0000001706067220 */ /* 0x000fc40000400000 */
[----:B------:R-:W-:Y:S01]  /*07d0*/  FMUL R7, R7, R20 ;  /* 0x0000001407077220 */ /* 0x000fe20000400000 */
[----:B------:R-:W-:Y:S02]  /*07e0*/  F2FP.PACK_AB R9, R4, R5 ;  /* 0x000000050409723e */ /* 0x000fe400000000ff */
[----:B------:R-:W-:Y:S02]  /*07f0*/  F2FP.PACK_AB R10, R17, R6 ;  /* 0x00000006110a723e */ /* 0x000fe400000000ff */
[----:B------:R-:W-:-:S05]  /*0800*/  F2FP.PACK_AB R11, R18, R7 ;  /* 0x00000007120b723e */ /* 0x000fca00000000ff */
[----:B------:R-:W-:Y:S01]  /*0810*/  STG.E.128 [R2.64], R8 ;  /* 0x0000000802007986 */ /* 0x000fe2000c101d04 */
[----:B------:R-:W-:Y:S05]  /*0820*/  EXIT ;  /* 0x000000000000794d */ /* 0x000fea0003800000 */
.L_x_0:
[----:B------:R-:W-:-:S00]  /*0830*/  BRA `(.L_x_0) ;  /* 0xfffffff000007947 */ /* 0x000fc0000383ffff */
[----:B------:R-:W-:-:S00]  /*0840*/  NOP ;  /* 0x0000000000007918 */ /* 0x000fc00000000000 */
        /* <DEDUP_REMOVED lines=11> */
.L_x_1:


//--------------------- .nv.global.init           --------------------------
	.section	.nv.global.init,"aw",@progbits
.nv.global.init:
	.type		_$_str,@object
	.size		_$_str,(_$_str_$_2 - _$_str)
_$_str:
        /*0000*/ 	.byte	0x5f, 0x5f, 0x43, 0x55, 0x44, 0x41, 0x5f, 0x46, 0x54, 0x5a, 0x00
	.type		_$_str_$_2,@object
	.size		_$_str_$_2,(.L_1 - _$_str_$_2)
_$_str_$_2:
        /*000b*/ 	.byte	0x5f, 0x5f, 0x43, 0x55, 0x44, 0x41, 0x5f, 0x50, 0x52, 0x45, 0x43, 0x5f, 0x53, 0x51, 0x52, 0x54
        /*001b*/ 	.byte	0x00
.L_1:


//--------------------- .nv.shared.layer_norm_fwd_kernel1 --------------------------
	.section	.nv.shared.layer_norm_fwd_kernel1,"aw",@nobits
	.align	16
